//
// Generated by NVIDIA NVVM Compiler
//
// Compiler Build ID: CL-36424714
// Cuda compilation tools, release 13.0, V13.0.88
// Based on NVVM 20.0.0
//

.version 9.0
.target sm_100
.address_size 64

	// .globl	_Z6MaxSumPfS_S_S_iii
// _ZZ6MaxSumPfS_S_S_iiiE15sprimeSumValues has been demoted

.visible .entry _Z6MaxSumPfS_S_S_iii(
	.param .u64 .ptr .align 1 _Z6MaxSumPfS_S_S_iii_param_0,
	.param .u64 .ptr .align 1 _Z6MaxSumPfS_S_S_iii_param_1,
	.param .u64 .ptr .align 1 _Z6MaxSumPfS_S_S_iii_param_2,
	.param .u64 .ptr .align 1 _Z6MaxSumPfS_S_S_iii_param_3,
	.param .u32 _Z6MaxSumPfS_S_S_iii_param_4,
	.param .u32 _Z6MaxSumPfS_S_S_iii_param_5,
	.param .u32 _Z6MaxSumPfS_S_S_iii_param_6
)
{
	.reg .pred 	%p<14>;
	.reg .b32 	%r<43>;
	.reg .b32 	%f<102>;
	.reg .b64 	%rd<34>;
	// demoted variable
	.shared .align 4 .b8 _ZZ6MaxSumPfS_S_S_iiiE15sprimeSumValues[256];
	ld.param.u64 	%rd8, [_Z6MaxSumPfS_S_S_iii_param_0];
	ld.param.u64 	%rd9, [_Z6MaxSumPfS_S_S_iii_param_1];
	ld.param.u64 	%rd10, [_Z6MaxSumPfS_S_S_iii_param_2];
	ld.param.u64 	%rd11, [_Z6MaxSumPfS_S_S_iii_param_3];
	ld.param.u32 	%r21, [_Z6MaxSumPfS_S_S_iii_param_4];
	ld.param.u32 	%r22, [_Z6MaxSumPfS_S_S_iii_param_5];
	ld.param.u32 	%r23, [_Z6MaxSumPfS_S_S_iii_param_6];
	cvta.to.global.u64 	%rd1, %rd9;
	cvta.to.global.u64 	%rd2, %rd10;
	cvta.to.global.u64 	%rd3, %rd11;
	mov.u32 	%r1, %ctaid.x;
	mov.u32 	%r42, %ntid.x;
	mov.u32 	%r3, %tid.x;
	setp.lt.s32 	%p1, %r23, 1;
	mov.f32 	%f101, 0f00000000;
	@%p1 bra 	$L__BB0_12;
	mad.lo.s32 	%r25, %r1, %r42, %r3;
	mad.lo.s32 	%r26, %r22, %r21, %r25;
	mul.lo.s32 	%r4, %r26, %r23;
	and.b32  	%r5, %r23, 7;
	setp.lt.u32 	%p2, %r23, 8;
	mov.f32 	%f101, 0f00000000;
	mov.b32 	%r40, 0;
	@%p2 bra 	$L__BB0_4;
	and.b32  	%r40, %r23, 2147483640;
	neg.s32 	%r38, %r40;
	add.s64 	%rd4, %rd2, 16;
	add.s64 	%rd33, %rd1, 16;
	mov.f32 	%f101, 0f00000000;
	mov.u32 	%r37, %r4;
$L__BB0_3:
	.pragma "nounroll";
	mul.wide.s32 	%rd12, %r37, 4;
	add.s64 	%rd13, %rd3, %rd12;
	add.s64 	%rd14, %rd4, %rd12;
	ld.global.f32 	%f17, [%rd13];
	ld.global.f32 	%f18, [%rd14+-16];
	ld.global.f32 	%f19, [%rd33+-16];
	add.f32 	%f20, %f18, %f19;
	fma.rn.f32 	%f21, %f17, %f20, %f101;
	ld.global.f32 	%f22, [%rd13+4];
	ld.global.f32 	%f23, [%rd14+-12];
	ld.global.f32 	%f24, [%rd33+-12];
	add.f32 	%f25, %f23, %f24;
	fma.rn.f32 	%f26, %f22, %f25, %f21;
	ld.global.f32 	%f27, [%rd13+8];
	ld.global.f32 	%f28, [%rd14+-8];
	ld.global.f32 	%f29, [%rd33+-8];
	add.f32 	%f30, %f28, %f29;
	fma.rn.f32 	%f31, %f27, %f30, %f26;
	ld.global.f32 	%f32, [%rd13+12];
	ld.global.f32 	%f33, [%rd14+-4];
	ld.global.f32 	%f34, [%rd33+-4];
	add.f32 	%f35, %f33, %f34;
	fma.rn.f32 	%f36, %f32, %f35, %f31;
	ld.global.f32 	%f37, [%rd13+16];
	ld.global.f32 	%f38, [%rd14];
	ld.global.f32 	%f39, [%rd33];
	add.f32 	%f40, %f38, %f39;
	fma.rn.f32 	%f41, %f37, %f40, %f36;
	ld.global.f32 	%f42, [%rd13+20];
	ld.global.f32 	%f43, [%rd14+4];
	ld.global.f32 	%f44, [%rd33+4];
	add.f32 	%f45, %f43, %f44;
	fma.rn.f32 	%f46, %f42, %f45, %f41;
	ld.global.f32 	%f47, [%rd13+24];
	ld.global.f32 	%f48, [%rd14+8];
	ld.global.f32 	%f49, [%rd33+8];
	add.f32 	%f50, %f48, %f49;
	fma.rn.f32 	%f51, %f47, %f50, %f46;
	ld.global.f32 	%f52, [%rd13+28];
	ld.global.f32 	%f53, [%rd14+12];
	ld.global.f32 	%f54, [%rd33+12];
	add.f32 	%f55, %f53, %f54;
	fma.rn.f32 	%f101, %f52, %f55, %f51;
	add.s32 	%r38, %r38, 8;
	add.s32 	%r37, %r37, 8;
	add.s64 	%rd33, %rd33, 32;
	setp.ne.s32 	%p3, %r38, 0;
	@%p3 bra 	$L__BB0_3;
$L__BB0_4:
	setp.eq.s32 	%p4, %r5, 0;
	@%p4 bra 	$L__BB0_12;
	and.b32  	%r13, %r23, 3;
	setp.lt.u32 	%p5, %r5, 4;
	@%p5 bra 	$L__BB0_7;
	add.s32 	%r27, %r40, %r4;
	mul.wide.s32 	%rd15, %r27, 4;
	add.s64 	%rd16, %rd3, %rd15;
	ld.global.f32 	%f57, [%rd16];
	add.s64 	%rd17, %rd2, %rd15;
	ld.global.f32 	%f58, [%rd17];
	mul.wide.u32 	%rd18, %r40, 4;
	add.s64 	%rd19, %rd1, %rd18;
	ld.global.f32 	%f59, [%rd19];
	add.f32 	%f60, %f58, %f59;
	fma.rn.f32 	%f61, %f57, %f60, %f101;
	ld.global.f32 	%f62, [%rd16+4];
	ld.global.f32 	%f63, [%rd17+4];
	ld.global.f32 	%f64, [%rd19+4];
	add.f32 	%f65, %f63, %f64;
	fma.rn.f32 	%f66, %f62, %f65, %f61;
	ld.global.f32 	%f67, [%rd16+8];
	ld.global.f32 	%f68, [%rd17+8];
	ld.global.f32 	%f69, [%rd19+8];
	add.f32 	%f70, %f68, %f69;
	fma.rn.f32 	%f71, %f67, %f70, %f66;
	ld.global.f32 	%f72, [%rd16+12];
	ld.global.f32 	%f73, [%rd17+12];
	ld.global.f32 	%f74, [%rd19+12];
	add.f32 	%f75, %f73, %f74;
	fma.rn.f32 	%f101, %f72, %f75, %f71;
	add.s32 	%r40, %r40, 4;
$L__BB0_7:
	setp.eq.s32 	%p6, %r13, 0;
	@%p6 bra 	$L__BB0_12;
	setp.eq.s32 	%p7, %r13, 1;
	@%p7 bra 	$L__BB0_10;
	add.s32 	%r28, %r40, %r4;
	mul.wide.s32 	%rd20, %r28, 4;
	add.s64 	%rd21, %rd3, %rd20;
	ld.global.f32 	%f77, [%rd21];
	add.s64 	%rd22, %rd2, %rd20;
	ld.global.f32 	%f78, [%rd22];
	mul.wide.u32 	%rd23, %r40, 4;
	add.s64 	%rd24, %rd1, %rd23;
	ld.global.f32 	%f79, [%rd24];
	add.f32 	%f80, %f78, %f79;
	fma.rn.f32 	%f81, %f77, %f80, %f101;
	ld.global.f32 	%f82, [%rd21+4];
	ld.global.f32 	%f83, [%rd22+4];
	ld.global.f32 	%f84, [%rd24+4];
	add.f32 	%f85, %f83, %f84;
	fma.rn.f32 	%f101, %f82, %f85, %f81;
	add.s32 	%r40, %r40, 2;
$L__BB0_10:
	and.b32  	%r29, %r23, 1;
	setp.eq.b32 	%p8, %r29, 1;
	not.pred 	%p9, %p8;
	@%p9 bra 	$L__BB0_12;
	add.s32 	%r30, %r40, %r4;
	mul.wide.s32 	%rd25, %r30, 4;
	add.s64 	%rd26, %rd3, %rd25;
	ld.global.f32 	%f86, [%rd26];
	add.s64 	%rd27, %rd2, %rd25;
	ld.global.f32 	%f87, [%rd27];
	mul.wide.u32 	%rd28, %r40, 4;
	add.s64 	%rd29, %rd1, %rd28;
	ld.global.f32 	%f88, [%rd29];
	add.f32 	%f89, %f87, %f88;
	fma.rn.f32 	%f101, %f86, %f89, %f101;
$L__BB0_12:
	shl.b32 	%r31, %r3, 2;
	mov.u32 	%r32, _ZZ6MaxSumPfS_S_S_iiiE15sprimeSumValues;
	add.s32 	%r18, %r32, %r31;
	st.shared.f32 	[%r18], %f101;
	bar.sync 	0;
	setp.lt.u32 	%p10, %r42, 2;
	@%p10 bra 	$L__BB0_16;
$L__BB0_13:
	shr.u32 	%r20, %r42, 1;
	bar.sync 	0;
	setp.ge.u32 	%p11, %r3, %r20;
	@%p11 bra 	$L__BB0_15;
	ld.shared.f32 	%f90, [%r18];
	shl.b32 	%r33, %r20, 2;
	add.s32 	%r34, %r18, %r33;
	ld.shared.f32 	%f91, [%r34];
	max.f32 	%f92, %f90, %f91;
	st.shared.f32 	[%r18], %f92;
$L__BB0_15:
	setp.gt.u32 	%p12, %r42, 3;
	mov.u32 	%r42, %r20;
	@%p12 bra 	$L__BB0_13;
$L__BB0_16:
	setp.ne.s32 	%p13, %r3, 0;
	@%p13 bra 	$L__BB0_18;
	ld.shared.f32 	%f93, [_ZZ6MaxSumPfS_S_S_iiiE15sprimeSumValues];
	mov.u32 	%r35, %nctaid.x;
	mad.lo.s32 	%r36, %r21, %r35, %r1;
	cvta.to.global.u64 	%rd30, %rd8;
	mul.wide.u32 	%rd31, %r36, 4;
	add.s64 	%rd32, %rd30, %rd31;
	st.global.f32 	[%rd32], %f93;
$L__BB0_18:
	ret;

}
	// .globl	_Z11SecondReducPfS_
.visible .entry _Z11SecondReducPfS_(
	.param .u64 .ptr .align 1 _Z11SecondReducPfS__param_0,
	.param .u64 .ptr .align 1 _Z11SecondReducPfS__param_1
)
{
	.reg .pred 	%p<4>;
	.reg .b32 	%r<11>;
	.reg .b32 	%f<5>;
	.reg .b64 	%rd<13>;

	ld.param.u64 	%rd3, [_Z11SecondReducPfS__param_0];
	ld.param.u64 	%rd4, [_Z11SecondReducPfS__param_1];
	cvta.to.global.u64 	%rd1, %rd4;
	bar.sync 	0;
	mov.u32 	%r10, %ntid.x;
	mov.u32 	%r2, %tid.x;
	mov.u32 	%r3, %ctaid.x;
	mul.lo.s32 	%r8, %r10, %r3;
	shl.b32 	%r4, %r8, 1;
	add.s32 	%r5, %r4, %r2;
	mul.wide.u32 	%rd5, %r5, 4;
	add.s64 	%rd2, %rd1, %rd5;
$L__BB1_1:
	bar.sync 	0;
	setp.ge.u32 	%p1, %r2, %r10;
	@%p1 bra 	$L__BB1_3;
	ld.global.f32 	%f1, [%rd2];
	add.s32 	%r9, %r10, %r5;
	mul.wide.u32 	%rd6, %r9, 4;
	add.s64 	%rd7, %rd1, %rd6;
	ld.global.f32 	%f2, [%rd7];
	max.f32 	%f3, %f1, %f2;
	st.global.f32 	[%rd2], %f3;
$L__BB1_3:
	shr.u32 	%r7, %r10, 1;
	setp.gt.u32 	%p2, %r10, 1;
	mov.u32 	%r10, %r7;
	@%p2 bra 	$L__BB1_1;
	setp.ne.s32 	%p3, %r2, 0;
	@%p3 bra 	$L__BB1_6;
	mul.wide.u32 	%rd8, %r4, 4;
	add.s64 	%rd9, %rd1, %rd8;
	ld.global.f32 	%f4, [%rd9];
	cvta.to.global.u64 	%rd10, %rd3;
	mul.wide.u32 	%rd11, %r3, 4;
	add.s64 	%rd12, %rd10, %rd11;
	st.global.f32 	[%rd12], %f4;
$L__BB1_6:
	ret;

}


// ===== COMPILED SASS (sm_100) =====

	.target	sm_100

	.elftype	@"ET_EXEC"


//--------------------- .note.nv.tkinfo           --------------------------
	.section	.note.nv.tkinfo,"",@"SHT_NOTE"
	.sectionflags	@"SHF_NOTE_NV_TKINFO"
	.tkinfo
        /*0018*/ 	.word	0x00000002
        /*0030*/ 	.string	""
        /*0030*/ 	.string	"ptxas"
        /*0030*/ 	.string	"Cuda compilation tools, release 13.0, V13.0.88"
        /*0030*/ 	.string	"Build cuda_13.0.r13.0/compiler.36424714_0"
        /*0030*/ 	.string	"-arch sm_100 -m 64 "



//--------------------- .note.nv.cuinfo           --------------------------
	.section	.note.nv.cuinfo,"",@"SHT_NOTE"
	.sectionflags	@"SHF_NOTE_NV_CUINFO"
        /*0018*/ 	.short	0x0002
        /*001a*/ 	.short	0x0064
        /*001c*/ 	.short	0x0082
	.zero		2


//--------------------- .nv.info                  --------------------------
	.section	.nv.info,"",@"SHT_CUDA_INFO"
	.align	4


	//----- nvinfo : EIATTR_REGCOUNT
	.align		4
        /*0000*/ 	.byte	0x04, 0x2f
        /*0002*/ 	.short	(.L_1 - .L_0)
	.align		4
.L_0:
        /*0004*/ 	.word	index@(_Z6MaxSumPfS_S_S_iii)
        /*0008*/ 	.word	0x00000020


	//----- nvinfo : EIATTR_FRAME_SIZE
	.align		4
.L_1:
        /*000c*/ 	.byte	0x04, 0x11
        /*000e*/ 	.short	(.L_3 - .L_2)
	.align		4
.L_2:
        /*0010*/ 	.word	index@(_Z6MaxSumPfS_S_S_iii)
        /*0014*/ 	.word	0x00000000


	//----- nvinfo : EIATTR_REGCOUNT
	.align		4
.L_3:
        /*0018*/ 	.byte	0x04, 0x2f
        /*001a*/ 	.short	(.L_5 - .L_4)
	.align		4
.L_4:
        /*001c*/ 	.word	index@(_Z11SecondReducPfS_)
        /*0020*/ 	.word	0x00000012


	//----- nvinfo : EIATTR_FRAME_SIZE
	.align		4
.L_5:
        /*0024*/ 	.byte	0x04, 0x11
        /*0026*/ 	.short	(.L_7 - .L_6)
	.align		4
.L_6:
        /*0028*/ 	.word	index@(_Z11SecondReducPfS_)
        /*002c*/ 	.word	0x00000000


	//----- nvinfo : EIATTR_MIN_STACK_SIZE
	.align		4
.L_7:
        /*0030*/ 	.byte	0x04, 0x12
        /*0032*/ 	.short	(.L_9 - .L_8)
	.align		4
.L_8:
        /*0034*/ 	.word	index@(_Z11SecondReducPfS_)
        /*0038*/ 	.word	0x00000000


	//----- nvinfo : EIATTR_MIN_STACK_SIZE
	.align		4
.L_9:
        /*003c*/ 	.byte	0x04, 0x12
        /*003e*/ 	.short	(.L_11 - .L_10)
	.align		4
.L_10:
        /*0040*/ 	.word	index@(_Z6MaxSumPfS_S_S_iii)
        /*0044*/ 	.word	0x00000000
.L_11:


//--------------------- .nv.compat                --------------------------
	.section	.nv.compat,"",@"SHT_CUDA_COMPAT_INFO"
	.align	4
        /*0000*/ 	.byte	0x02, 0x09, 0x00, 0x00, 0x02, 0x02, 0x01, 0x00, 0x02, 0x05, 0x05, 0x00, 0x03, 0x07, 0x01, 0x01
        /*0010*/ 	.byte	0x02, 0x03, 0x00, 0x00, 0x02, 0x06, 0x01, 0x00, 0x04, 0x0b, 0x08, 0x00, 0x09, 0x00, 0x00, 0x00
        /*0020*/ 	.byte	0x00, 0x00, 0x00, 0x00


//--------------------- .nv.info._Z11SecondReducPfS_ --------------------------
	.section	.nv.info._Z11SecondReducPfS_,"",@"SHT_CUDA_INFO"
	.sectionflags	@""
	.align	4


	//----- nvinfo : EIATTR_CUDA_API_VERSION
	.align		4
        /*0000*/ 	.byte	0x04, 0x37
        /*0002*/ 	.short	(.L_13 - .L_12)
.L_12:
        /*0004*/ 	.word	0x00000082


	//----- nvinfo : EIATTR_KPARAM_INFO
	.align		4
.L_13:
        /*0008*/ 	.byte	0x04, 0x17
        /*000a*/ 	.short	(.L_15 - .L_14)
.L_14:
        /*000c*/ 	.word	0x00000000
        /*0010*/ 	.short	0x0001
        /*0012*/ 	.short	0x0008
        /*0014*/ 	.byte	0x00, 0xf5, 0x21, 0x00


	//----- nvinfo : EIATTR_KPARAM_INFO
	.align		4
.L_15:
        /*0018*/ 	.byte	0x04, 0x17
        /*001a*/ 	.short	(.L_17 - .L_16)
.L_16:
        /*001c*/ 	.word	0x00000000
        /*0020*/ 	.short	0x0000
        /*0022*/ 	.short	0x0000
        /*0024*/ 	.byte	0x00, 0xf5, 0x21, 0x00


	//----- nvinfo : EIATTR_SPARSE_MMA_MASK
	.align		4
.L_17:
        /*0028*/ 	.byte	0x03, 0x50
        /*002a*/ 	.short	0x0000


	//----- nvinfo : EIATTR_MAXREG_COUNT
	.align		4
        /*002c*/ 	.byte	0x03, 0x1b
        /*002e*/ 	.short	0x00ff


	//----- nvinfo : EIATTR_NUM_BARRIERS
	.align		4
        /*0030*/ 	.byte	0x02, 0x4c
        /*0032*/ 	.byte	0x01
	.zero		1


	//----- nvinfo : EIATTR_MERCURY_ISA_VERSION
	.align		4
        /*0034*/ 	.byte	0x03, 0x5f
        /*0036*/ 	.short	0x0101


	//----- nvinfo : EIATTR_VRC_CTA_INIT_COUNT
	.align		4
        /*0038*/ 	.byte	0x02, 0x4a
	.zero		1
	.zero		1


	//----- nvinfo : EIATTR_EXIT_INSTR_OFFSETS
	.align		4
        /*003c*/ 	.byte	0x04, 0x1c
        /*003e*/ 	.short	(.L_19 - .L_18)


	//   ....[0]....
.L_18:
        /*0040*/ 	.word	0x000001c0


	//   ....[1]....
        /*0044*/ 	.word	0x00000230


	//----- nvinfo : EIATTR_CRS_STACK_SIZE
	.align		4
.L_19:
        /*0048*/ 	.byte	0x04, 0x1e
        /*004a*/ 	.short	(.L_21 - .L_20)
.L_20:
        /*004c*/ 	.word	0x00000000


	//----- nvinfo : EIATTR_CBANK_PARAM_SIZE
	.align		4
.L_21:
        /*0050*/ 	.byte	0x03, 0x19
        /*0052*/ 	.short	0x0010


	//----- nvinfo : EIATTR_PARAM_CBANK
	.align		4
        /*0054*/ 	.byte	0x04, 0x0a
        /*0056*/ 	.short	(.L_23 - .L_22)
	.align		4
.L_22:
        /*0058*/ 	.word	index@(.nv.constant0._Z11SecondReducPfS_)
        /*005c*/ 	.short	0x0380
        /*005e*/ 	.short	0x0010


	//----- nvinfo : EIATTR_SW_WAR
	.align		4
.L_23:
        /*0060*/ 	.byte	0x04, 0x36
        /*0062*/ 	.short	(.L_25 - .L_24)
.L_24:
        /*0064*/ 	.word	0x00000008
.L_25:


//--------------------- .nv.info._Z6MaxSumPfS_S_S_iii --------------------------
	.section	.nv.info._Z6MaxSumPfS_S_S_iii,"",@"SHT_CUDA_INFO"
	.sectionflags	@""
	.align	4


	//----- nvinfo : EIATTR_CUDA_API_VERSION
	.align		4
        /*0000*/ 	.byte	0x04, 0x37
        /*0002*/ 	.short	(.L_27 - .L_26)
.L_26:
        /*0004*/ 	.word	0x00000082


	//----- nvinfo : EIATTR_KPARAM_INFO
	.align		4
.L_27:
        /*0008*/ 	.byte	0x04, 0x17
        /*000a*/ 	.short	(.L_29 - .L_28)
.L_28:
        /*000c*/ 	.word	0x00000000
        /*0010*/ 	.short	0x0006
        /*0012*/ 	.short	0x0028
        /*0014*/ 	.byte	0x00, 0xf0, 0x11, 0x00


	//----- nvinfo : EIATTR_KPARAM_INFO
	.align		4
.L_29:
        /*0018*/ 	.byte	0x04, 0x17
        /*001a*/ 	.short	(.L_31 - .L_30)
.L_30:
        /*001c*/ 	.word	0x00000000
        /*0020*/ 	.short	0x0005
        /*0022*/ 	.short	0x0024
        /*0024*/ 	.byte	0x00, 0xf0, 0x11, 0x00


	//----- nvinfo : EIATTR_KPARAM_INFO
	.align		4
.L_31:
        /*0028*/ 	.byte	0x04, 0x17
        /*002a*/ 	.short	(.L_33 - .L_32)
.L_32:
        /*002c*/ 	.word	0x00000000
        /*0030*/ 	.short	0x0004
        /*0032*/ 	.short	0x0020
        /*0034*/ 	.byte	0x00, 0xf0, 0x11, 0x00


	//----- nvinfo : EIATTR_KPARAM_INFO
	.align		4
.L_33:
        /*0038*/ 	.byte	0x04, 0x17
        /*003a*/ 	.short	(.L_35 - .L_34)
.L_34:
        /*003c*/ 	.word	0x00000000
        /*0040*/ 	.short	0x0003
        /*0042*/ 	.short	0x0018
        /*0044*/ 	.byte	0x00, 0xf5, 0x21, 0x00


	//----- nvinfo : EIATTR_KPARAM_INFO
	.align		4
.L_35:
        /*0048*/ 	.byte	0x04, 0x17
        /*004a*/ 	.short	(.L_37 - .L_36)
.L_36:
        /*004c*/ 	.word	0x00000000
        /*0050*/ 	.short	0x0002
        /*0052*/ 	.short	0x0010
        /*0054*/ 	.byte	0x00, 0xf5, 0x21, 0x00


	//----- nvinfo : EIATTR_KPARAM_INFO
	.align		4
.L_37:
        /*0058*/ 	.byte	0x04, 0x17
        /*005a*/ 	.short	(.L_39 - .L_38)
.L_38:
        /*005c*/ 	.word	0x00000000
        /*0060*/ 	.short	0x0001
        /*0062*/ 	.short	0x0008
        /*0064*/ 	.byte	0x00, 0xf5, 0x21, 0x00


	//----- nvinfo : EIATTR_KPARAM_INFO
	.align		4
.L_39:
        /*0068*/ 	.byte	0x04, 0x17
        /*006a*/ 	.short	(.L_41 - .L_40)
.L_40:
        /*006c*/ 	.word	0x00000000
        /*0070*/ 	.short	0x0000
        /*0072*/ 	.short	0x0000
        /*0074*/ 	.byte	0x00, 0xf5, 0x21, 0x00


	//----- nvinfo : EIATTR_SPARSE_MMA_MASK
	.align		4
.L_41:
        /*0078*/ 	.byte	0x03, 0x50
        /*007a*/ 	.short	0x0000


	//----- nvinfo : EIATTR_MAXREG_COUNT
	.align		4
        /*007c*/ 	.byte	0x03, 0x1b
        /*007e*/ 	.short	0x00ff


	//----- nvinfo : EIATTR_NUM_BARRIERS
	.align		4
        /*0080*/ 	.byte	0x02, 0x4c
        /*0082*/ 	.byte	0x01
	.zero		1


	//----- nvinfo : EIATTR_MERCURY_ISA_VERSION
	.align		4
        /*0084*/ 	.byte	0x03, 0x5f
        /*0086*/ 	.short	0x0101


	//----- nvinfo : EIATTR_VRC_CTA_INIT_COUNT
	.align		4
        /*0088*/ 	.byte	0x02, 0x4a
	.zero		1
	.zero		1


	//----- nvinfo : EIATTR_EXIT_INSTR_OFFSETS
	.align		4
        /*008c*/ 	.byte	0x04, 0x1c
        /*008e*/ 	.short	(.L_43 - .L_42)


	//   ....[0]....
.L_42:
        /*0090*/ 	.word	0x00000aa0


	//   ....[1]....
        /*0094*/ 	.word	0x00000b50


	//----- nvinfo : EIATTR_CBANK_PARAM_SIZE
	.align		4
.L_43:
        /*0098*/ 	.byte	0x03, 0x19
        /*009a*/ 	.short	0x002c


	//----- nvinfo : EIATTR_PARAM_CBANK
	.align		4
        /*009c*/ 	.byte	0x04, 0x0a
        /*009e*/ 	.short	(.L_45 - .L_44)
	.align		4
.L_44:
        /*00a0*/ 	.word	index@(.nv.constant0._Z6MaxSumPfS_S_S_iii)
        /*00a4*/ 	.short	0x0380
        /*00a6*/ 	.short	0x002c


	//----- nvinfo : EIATTR_SW_WAR
	.align		4
.L_45:
        /*00a8*/ 	.byte	0x04, 0x36
        /*00aa*/ 	.short	(.L_47 - .L_46)
.L_46:
        /*00ac*/ 	.word	0x00000008
.L_47:


//--------------------- .nv.callgraph             --------------------------
	.section	.nv.callgraph,"",@"SHT_CUDA_CALLGRAPH"
	.align	4
	.sectionentsize	8
	.align		4
        /*0000*/ 	.word	0x00000000
	.align		4
        /*0004*/ 	.word	0xffffffff
	.align		4
        /*0008*/ 	.word	0x00000000
	.align		4
        /*000c*/ 	.word	0xfffffffe
	.align		4
        /*0010*/ 	.word	0x00000000
	.align		4
        /*0014*/ 	.word	0xfffffffd
	.align		4
        /*0018*/ 	.word	0x00000000
	.align		4
        /*001c*/ 	.word	0xfffffffc


//--------------------- .text._Z11SecondReducPfS_ --------------------------
	.section	.text._Z11SecondReducPfS_,"ax",@progbits
	.align	128
        .global         _Z11SecondReducPfS_
        .type           _Z11SecondReducPfS_,@function
        .size           _Z11SecondReducPfS_,(.L_x_11 - _Z11SecondReducPfS_)
        .other          _Z11SecondReducPfS_,@"STO_CUDA_ENTRY STV_DEFAULT"
_Z11SecondReducPfS_:
.text._Z11SecondReducPfS_:
[----:B------:R-:W-:Y:S01]  /*0000*/  LDC R1, c[0x0][0x37c] ;  /* 0x0000df00ff017b82 */ /* 0x000fe20000000800 */
[----:B------:R-:W0:Y:S01]  /*0010*/  S2R R15, SR_CTAID.X ;  /* 0x00000000000f7919 */ /* 0x000e220000002500 */
[----:B------:R-:W0:Y:S06]  /*0020*/  LDCU UR4, c[0x0][0x360] ;  /* 0x00006c00ff0477ac */ /* 0x000e2c0008000800 */
[----:B------:R-:W1:Y:S01]  /*0030*/  LDC.64 R2, c[0x0][0x388] ;  /* 0x0000e200ff027b82 */ /* 0x000e620000000a00 */
[----:B------:R-:W2:Y:S01]  /*0040*/  S2R R8, SR_TID.X ;  /* 0x0000000000087919 */ /* 0x000ea20000002100 */
[----:B------:R-:W3:Y:S06]  /*0050*/  LDCU.64 UR6, c[0x0][0x358] ;  /* 0x00006b00ff0677ac */ /* 0x000eec0008000a00 */
[----:B------:R-:W4:Y:S01]  /*0060*/  LDC.64 R6, c[0x0][0x388] ;  /* 0x0000e200ff067b82 */ /* 0x000f220000000a00 */
[----:B0-----:R-:W-:-:S05]  /*0070*/  IMAD R0, R15, UR4, RZ ;  /* 0x000000040f007c24 */ /* 0x001fca000f8e02ff */
[----:B------:R-:W-:-:S04]  /*0080*/  SHF.L.U32 R9, R0, 0x1, RZ ;  /* 0x0000000100097819 */ /* 0x000fc800000006ff */
[----:B--2---:R-:W-:-:S05]  /*0090*/  IADD3 R11, PT, PT, R9, R8, RZ ;  /* 0x00000008090b7210 */ /* 0x004fca0007ffe0ff */
[----:B-1----:R-:W-:Y:S01]  /*00a0*/  IMAD.WIDE.U32 R2, R11, 0x4, R2 ;  /* 0x000000040b027825 */ /* 0x002fe200078e0002 */
[----:B---3--:R-:W-:Y:S06]  /*00b0*/  BAR.SYNC.DEFER_BLOCKING 0x0 ;  /* 0x0000000000007b1d */ /* 0x008fec0000010000 */
.L_x_2:
[----:B------:R-:W-:Y:S01]  /*00c0*/  BAR.SYNC.DEFER_BLOCKING 0x0 ;  /* 0x0000000000007b1d */ /* 0x000fe20000010000 */
[----:B------:R-:W-:-:S05]  /*00d0*/  ISETP.GE.U32.AND P0, PT, R8, UR4, PT ;  /* 0x0000000408007c0c */ /* 0x000fca000bf06070 */
[----:B------:R-:W-:Y:S08]  /*00e0*/  BSSY.RECONVERGENT B0, `(.L_x_0) ;  /* 0x0000008000007945 */ /* 0x000ff00003800200 */
[----:B0-----:R-:W-:Y:S05]  /*00f0*/  @P0 BRA `(.L_x_1) ;  /* 0x0000000000180947 */ /* 0x001fea0003800000 */
[----:B------:R-:W-:Y:S01]  /*0100*/  IADD3 R5, PT, PT, R11, UR4, RZ ;  /* 0x000000040b057c10 */ /* 0x000fe2000fffe0ff */
[----:B------:R-:W2:Y:S04]  /*0110*/  LDG.E R0, desc[UR6][R2.64] ;  /* 0x0000000602007981 */ /* 0x000ea8000c1e1900 */
[----:B----4-:R-:W-:-:S06]  /*0120*/  IMAD.WIDE.U32 R4, R5, 0x4, R6 ;  /* 0x0000000405047825 */ /* 0x010fcc00078e0006 */
[----:B------:R-:W2:Y:S02]  /*0130*/  LDG.E R5, desc[UR6][R4.64] ;  /* 0x0000000604057981 */ /* 0x000ea4000c1e1900 */
[----:B--2---:R-:W-:-:S05]  /*0140*/  FMNMX R13, R0, R5, !PT ;  /* 0x00000005000d7209 */ /* 0x004fca0007800000 */
[----:B------:R0:W-:Y:S02]  /*0150*/  STG.E desc[UR6][R2.64], R13 ;  /* 0x0000000d02007986 */ /* 0x0001e4000c101906 */
.L_x_1:
[----:B------:R-:W-:Y:S05]  /*0160*/  BSYNC.RECONVERGENT B0 ;  /* 0x0000000000007941 */ /* 0x000fea0003800200 */
.L_x_0:
[----:B------:R-:W-:Y:S02]  /*0170*/  UISETP.GT.U32.AND UP0, UPT, UR4, 0x1, UPT ;  /* 0x000000010400788c */ /* 0x000fe4000bf04070 */
[----:B------:R-:W-:-:S07]  /*0180*/  USHF.R.U32.HI UR5, URZ, 0x1, UR4 ;  /* 0x00000001ff057899 */ /* 0x000fce0008011604 */
[----:B------:R-:W-:Y:S01]  /*0190*/  UMOV UR4, UR5 ;  /* 0x0000000500047c82 */ /* 0x000fe20008000000 */
[----:B------:R-:W-:Y:S05]  /*01a0*/  BRA.U UP0, `(.L_x_2) ;  /* 0xfffffffd00c47547 */ /* 0x000fea000b83ffff */
[----:B------:R-:W-:-:S13]  /*01b0*/  ISETP.NE.AND P0, PT, R8, RZ, PT ;  /* 0x000000ff0800720c */ /* 0x000fda0003f05270 */
[----:B------:R-:W-:Y:S05]  /*01c0*/  @P0 EXIT ;  /* 0x000000000000094d */ /* 0x000fea0003800000 */
[----:B0-----:R-:W0:Y:S08]  /*01d0*/  LDC.64 R2, c[0x0][0x388] ;  /* 0x0000e200ff027b82 */ /* 0x001e300000000a00 */
[----:B------:R-:W1:Y:S01]  /*01e0*/  LDC.64 R4, c[0x0][0x380] ;  /* 0x0000e000ff047b82 */ /* 0x000e620000000a00 */
[----:B0-----:R-:W-:-:S06]  /*01f0*/  IMAD.WIDE.U32 R2, R9, 0x4, R2 ;  /* 0x0000000409027825 */ /* 0x001fcc00078e0002 */
[----:B------:R-:W2:Y:S01]  /*0200*/  LDG.E R3, desc[UR6][R2.64] ;  /* 0x0000000602037981 */ /* 0x000ea2000c1e1900 */
[----:B-1----:R-:W-:-:S05]  /*0210*/  IMAD.WIDE.U32 R4, R15, 0x4, R4 ;  /* 0x000000040f047825 */ /* 0x002fca00078e0004 */
[----:B--2---:R-:W-:Y:S01]  /*0220*/  STG.E desc[UR6][R4.64], R3 ;  /* 0x0000000304007986 */ /* 0x004fe2000c101906 */
[----:B------:R-:W-:Y:S05]  /*0230*/  EXIT ;  /* 0x000000000000794d */ /* 0x000fea0003800000 */
.L_x_3:
[----:B------:R-:W-:-:S00]  /*0240*/  BRA `(.L_x_3) ;  /* 0xfffffffc00fc7947 */ /* 0x000fc0000383ffff */
[----:B------:R-:W-:-:S00]  /*0250*/  NOP ;  /* 0x0000000000007918 */ /* 0x000fc00000000000 */
        /* <DEDUP_REMOVED lines=10> */
.L_x_11:


//--------------------- .text._Z6MaxSumPfS_S_S_iii --------------------------
	.section	.text._Z6MaxSumPfS_S_S_iii,"ax",@progbits
	.align	128
        .global         _Z6MaxSumPfS_S_S_iii
        .type           _Z6MaxSumPfS_S_S_iii,@function
        .size           _Z6MaxSumPfS_S_S_iii,(.L_x_12 - _Z6MaxSumPfS_S_S_iii)
        .other          _Z6MaxSumPfS_S_S_iii,@"STO_CUDA_ENTRY STV_DEFAULT"
_Z6MaxSumPfS_S_S_iii:
.text._Z6MaxSumPfS_S_S_iii:
[----:B------:R-:W-:Y:S08]  /*0000*/  LDC R1, c[0x0][0x37c] ;  /* 0x0000df00ff017b82 */ /* 0x000ff00000000800 */
[----:B------:R-:W0:Y:S01]  /*0010*/  LDC R12, c[0x0][0x3a8] ;  /* 0x0000ea00ff0c7b82 */ /* 0x000e220000000800 */
[----:B------:R-:W1:Y:S01]  /*0020*/  LDCU UR4, c[0x0][0x360] ;  /* 0x00006c00ff0477ac */ /* 0x000e620008000800 */
[----:B------:R-:W2:Y:S01]  /*0030*/  S2R R8, SR_TID.X ;  /* 0x0000000000087919 */ /* 0x000ea20000002100 */
[----:B------:R-:W-:Y:S01]  /*0040*/  HFMA2 R10, -RZ, RZ, 0, 0 ;  /* 0x00000000ff0a7431 */ /* 0x000fe200000001ff */
[----:B------:R-:W3:Y:S04]  /*0050*/  LDCU.64 UR8, c[0x0][0x358] ;  /* 0x00006b00ff0877ac */ /* 0x000ee80008000a00 */
[----:B------:R-:W4:Y:S01]  /*0060*/  S2UR UR10, SR_CTAID.X ;  /* 0x00000000000a79c3 */ /* 0x000f220000002500 */
[----:B-1----:R-:W-:-:S02]  /*0070*/  MOV R9, UR4 ;  /* 0x0000000400097c02 */ /* 0x002fc40008000f00 */
[----:B0-----:R-:W-:-:S13]  /*0080*/  ISETP.GE.AND P0, PT, R12, 0x1, PT ;  /* 0x000000010c00780c */ /* 0x001fda0003f06270 */
[----:B--234-:R-:W-:Y:S05]  /*0090*/  @!P0 BRA `(.L_x_4) ;  /* 0x0000000800308947 */ /* 0x01cfea0003800000 */
[----:B------:R-:W0:Y:S01]  /*00a0*/  LDC.64 R10, c[0x0][0x3a0] ;  /* 0x0000e800ff0a7b82 */ /* 0x000e220000000a00 */
[C---:B------:R-:W-:Y:S01]  /*00b0*/  ISETP.GE.U32.AND P1, PT, R12.reuse, 0x8, PT ;  /* 0x000000080c00780c */ /* 0x040fe20003f26070 */
[----:B------:R-:W-:Y:S01]  /*00c0*/  IMAD R0, R9, UR10, R8 ;  /* 0x0000000a09007c24 */ /* 0x000fe2000f8e0208 */
[----:B------:R-:W-:-:S04]  /*00d0*/  LOP3.LUT R25, R12, 0x7, RZ, 0xc0, !PT ;  /* 0x000000070c197812 */ /* 0x000fc800078ec0ff */
[----:B------:R-:W-:Y:S01]  /*00e0*/  ISETP.NE.AND P0, PT, R25, RZ, PT ;  /* 0x000000ff1900720c */ /* 0x000fe20003f05270 */
[----:B0-----:R-:W-:Y:S01]  /*00f0*/  IMAD R11, R11, R10, R0 ;  /* 0x0000000a0b0b7224 */ /* 0x001fe200078e0200 */
[----:B------:R-:W-:Y:S02]  /*0100*/  MOV R10, RZ ;  /* 0x000000ff000a7202 */ /* 0x000fe40000000f00 */
[----:B------:R-:W-:Y:S01]  /*0110*/  MOV R0, RZ ;  /* 0x000000ff00007202 */ /* 0x000fe20000000f00 */
[----:B------:R-:W-:Y:S02]  /*0120*/  IMAD R11, R11, R12, RZ ;  /* 0x0000000c0b0b7224 */ /* 0x000fe400078e02ff */
[----:B------:R-:W-:Y:S06]  /*0130*/  @!P1 BRA `(.L_x_5) ;  /* 0x0000000000fc9947 */ /* 0x000fec0003800000 */
[----:B------:R-:W0:Y:S01]  /*0140*/  LDCU.64 UR4, c[0x0][0x388] ;  /* 0x00007100ff0477ac */ /* 0x000e220008000a00 */
[----:B------:R-:W-:Y:S02]  /*0150*/  LOP3.LUT R0, R12, 0x7ffffff8, RZ, 0xc0, !PT ;  /* 0x7ffffff80c007812 */ /* 0x000fe400078ec0ff */
[----:B------:R-:W-:Y:S01]  /*0160*/  MOV R10, RZ ;  /* 0x000000ff000a7202 */ /* 0x000fe20000000f00 */
[----:B------:R-:W1:Y:S01]  /*0170*/  LDCU.64 UR6, c[0x0][0x390] ;  /* 0x00007200ff0677ac */ /* 0x000e620008000a00 */
[----:B------:R-:W-:Y:S02]  /*0180*/  MOV R13, R11 ;  /* 0x0000000b000d7202 */ /* 0x000fe40000000f00 */
[----:B------:R-:W-:Y:S01]  /*0190*/  IADD3 R14, PT, PT, -R0, RZ, RZ ;  /* 0x000000ff000e7210 */ /* 0x000fe20007ffe1ff */
[----:B0-----:R-:W-:-:S04]  /*01a0*/  UIADD3 UR4, UP1, UPT, UR4, 0x10, URZ ;  /* 0x0000001004047890 */ /* 0x001fc8000ff3e0ff */
[----:B------:R-:W-:Y:S02]  /*01b0*/  UIADD3.X UR5, UPT, UPT, URZ, UR5, URZ, UP1, !UPT ;  /* 0x00000005ff057290 */ /* 0x000fe40008ffe4ff */
[----:B-1----:R-:W-:Y:S01]  /*01c0*/  UIADD3 UR6, UP0, UPT, UR6, 0x10, URZ ;  /* 0x0000001006067890 */ /* 0x002fe2000ff1e0ff */
[----:B------:R-:W-:-:S03]  /*01d0*/  MOV R2, UR4 ;  /* 0x0000000400027c02 */ /* 0x000fc60008000f00 */
[----:B------:R-:W-:Y:S01]  /*01e0*/  MOV R3, UR5 ;  /* 0x0000000500037c02 */ /* 0x000fe20008000f00 */
[----:B------:R-:W-:-:S12]  /*01f0*/  UIADD3.X UR7, UPT, UPT, URZ, UR7, URZ, UP0, !UPT ;  /* 0x00000007ff077290 */ /* 0x000fd800087fe4ff */
.L_x_6:
[----:B------:R-:W0:Y:S01]  /*0200*/  LDC.64 R4, c[0x0][0x398] ;  /* 0x0000e600ff047b82 */ /* 0x000e220000000a00 */
[----:B------:R-:W-:Y:S01]  /*0210*/  MOV R6, UR6 ;  /* 0x0000000600067c02 */ /* 0x000fe20008000f00 */
[----:B------:R-:W2:Y:S01]  /*0220*/  LDG.E R19, desc[UR8][R2.64+-0x10] ;  /* 0xfffff00802137981 */ /* 0x000ea2000c1e1900 */
[----:B------:R-:W-:-:S03]  /*0230*/  MOV R7, UR7 ;  /* 0x0000000700077c02 */ /* 0x000fc60008000f00 */
[----:B------:R-:W3:Y:S01]  /*0240*/  LDG.E R27, desc[UR8][R2.64+-0xc] ;  /* 0xfffff408021b7981 */ /* 0x000ee2000c1e1900 */
[----:B------:R-:W-:-:S03]  /*0250*/  IMAD.WIDE R6, R13, 0x4, R6 ;  /* 0x000000040d067825 */ /* 0x000fc600078e0206 */
[----:B------:R-:W4:Y:S04]  /*0260*/  LDG.E R17, desc[UR8][R2.64+-0x8] ;  /* 0xfffff80802117981 */ /* 0x000f28000c1e1900 */
[----:B------:R-:W2:Y:S04]  /*0270*/  LDG.E R18, desc[UR8][R6.64+-0x10] ;  /* 0xfffff00806127981 */ /* 0x000ea8000c1e1900 */
[----:B------:R-:W3:Y:S04]  /*0280*/  LDG.E R20, desc[UR8][R6.64+-0xc] ;  /* 0xfffff40806147981 */ /* 0x000ee8000c1e1900 */
[----:B------:R-:W4:Y:S01]  /*0290*/  LDG.E R16, desc[UR8][R6.64+-0x8] ;  /* 0xfffff80806107981 */ /* 0x000f22000c1e1900 */
[----:B0-----:R-:W-:-:S03]  /*02a0*/  IMAD.WIDE R4, R13, 0x4, R4 ;  /* 0x000000040d047825 */ /* 0x001fc600078e0204 */
[----:B------:R-:W5:Y:S04]  /*02b0*/  LDG.E R26, desc[UR8][R2.64+0x8] ;  /* 0x00000808021a7981 */ /* 0x000f68000c1e1900 */
[----:B------:R-:W5:Y:S04]  /*02c0*/  LDG.E R15, desc[UR8][R4.64] ;  /* 0x00000008040f7981 */ /* 0x000f68000c1e1900 */
[----:B------:R-:W5:Y:S04]  /*02d0*/  LDG.E R21, desc[UR8][R4.64+0x4] ;  /* 0x0000040804157981 */ /* 0x000f68000c1e1900 */
[----:B------:R-:W5:Y:S04]  /*02e0*/  LDG.E R23, desc[UR8][R4.64+0x8] ;  /* 0x0000080804177981 */ /* 0x000f68000c1e1900 */
[----:B------:R-:W5:Y:S04]  /*02f0*/  LDG.E R22, desc[UR8][R4.64+0x10] ;  /* 0x0000100804167981 */ /* 0x000f68000c1e1900 */
[----:B------:R-:W5:Y:S04]  /*0300*/  LDG.E R28, desc[UR8][R4.64+0x14] ;  /* 0x00001408041c7981 */ /* 0x000f68000c1e1900 */
[----:B------:R-:W5:Y:S04]  /*0310*/  LDG.E R24, desc[UR8][R6.64+0xc] ;  /* 0x00000c0806187981 */ /* 0x000f68000c1e1900 */
[----:B------:R-:W5:Y:S01]  /*0320*/  LDG.E R29, desc[UR8][R2.64+0xc] ;  /* 0x00000c08021d7981 */ /* 0x000f62000c1e1900 */
[----:B--2---:R-:W-:Y:S01]  /*0330*/  FADD R18, R18, R19 ;  /* 0x0000001312127221 */ /* 0x004fe20000000000 */
[----:B---3--:R-:W-:-:S02]  /*0340*/  FADD R20, R20, R27 ;  /* 0x0000001b14147221 */ /* 0x008fc40000000000 */
[----:B------:R-:W2:Y:S01]  /*0350*/  LDG.E R27, desc[UR8][R4.64+0x18] ;  /* 0x00001808041b7981 */ /* 0x000ea2000c1e1900 */
[----:B----4-:R-:W-:-:S03]  /*0360*/  FADD R19, R16, R17 ;  /* 0x0000001110137221 */ /* 0x010fc60000000000 */
[----:B------:R-:W3:Y:S04]  /*0370*/  LDG.E R16, desc[UR8][R2.64] ;  /* 0x0000000802107981 */ /* 0x000ee8000c1e1900 */
[----:B------:R-:W3:Y:S01]  /*0380*/  LDG.E R17, desc[UR8][R6.64] ;  /* 0x0000000806117981 */ /* 0x000ee2000c1e1900 */
[----:B-----5:R-:W-:-:S03]  /*0390*/  FFMA R18, R15, R18, R10 ;  /* 0x000000120f127223 */ /* 0x020fc6000000000a */
[----:B------:R-:W4:Y:S01]  /*03a0*/  LDG.E R10, desc[UR8][R2.64+-0x4] ;  /* 0xfffffc08020a7981 */ /* 0x000f22000c1e1900 */
[----:B------:R-:W-:-:S03]  /*03b0*/  FFMA R20, R21, R20, R18 ;  /* 0x0000001415147223 */ /* 0x000fc60000000012 */
[----:B------:R-:W4:Y:S04]  /*03c0*/  LDG.E R15, desc[UR8][R6.64+-0x4] ;  /* 0xfffffc08060f7981 */ /* 0x000f28000c1e1900 */
[----:B------:R-:W5:Y:S01]  /*03d0*/  LDG.E R18, desc[UR8][R4.64+0xc] ;  /* 0x00000c0804127981 */ /* 0x000f62000c1e1900 */
[----:B------:R-:W-:-:S03]  /*03e0*/  FFMA R23, R23, R19, R20 ;  /* 0x0000001317177223 */ /* 0x000fc60000000014 */
[----:B------:R0:W2:Y:S04]  /*03f0*/  LDG.E R20, desc[UR8][R2.64+0x4] ;  /* 0x0000040802147981 */ /* 0x0000a8000c1e1900 */
[----:B------:R-:W2:Y:S04]  /*0400*/  LDG.E R21, desc[UR8][R6.64+0x4] ;  /* 0x0000040806157981 */ /* 0x000ea8000c1e1900 */
[----:B------:R-:W2:Y:S04]  /*0410*/  LDG.E R19, desc[UR8][R6.64+0x8] ;  /* 0x0000080806137981 */ /* 0x000ea8000c1e1900 */
[----:B------:R-:W2:Y:S01]  /*0420*/  LDG.E R4, desc[UR8][R4.64+0x1c] ;  /* 0x00001c0804047981 */ /* 0x000ea2000c1e1900 */
[----:B------:R-:W-:-:S04]  /*0430*/  IADD3 R14, PT, PT, R14, 0x8, RZ ;  /* 0x000000080e0e7810 */ /* 0x000fc80007ffe0ff */
[----:B------:R-:W-:Y:S01]  /*0440*/  ISETP.NE.AND P1, PT, R14, RZ, PT ;  /* 0x000000ff0e00720c */ /* 0x000fe20003f25270 */
[----:B------:R-:W-:Y:S01]  /*0450*/  FADD R24, R24, R29 ;  /* 0x0000001d18187221 */ /* 0x000fe20000000000 */
[----:B0-----:R-:W-:Y:S02]  /*0460*/  IADD3 R2, P2, PT, R2, 0x20, RZ ;  /* 0x0000002002027810 */ /* 0x001fe40007f5e0ff */
[----:B------:R-:W-:Y:S02]  /*0470*/  IADD3 R13, PT, PT, R13, 0x8, RZ ;  /* 0x000000080d0d7810 */ /* 0x000fe40007ffe0ff */
[----:B------:R-:W-:Y:S01]  /*0480*/  IADD3.X R3, PT, PT, RZ, R3, RZ, P2, !PT ;  /* 0x00000003ff037210 */ /* 0x000fe200017fe4ff */
[----:B---3--:R-:W-:Y:S01]  /*0490*/  FADD R16, R17, R16 ;  /* 0x0000001011107221 */ /* 0x008fe20000000000 */
[----:B----4-:R-:W-:-:S04]  /*04a0*/  FADD R10, R15, R10 ;  /* 0x0000000a0f0a7221 */ /* 0x010fc80000000000 */
[----:B-----5:R-:W-:-:S04]  /*04b0*/  FFMA R23, R18, R10, R23 ;  /* 0x0000000a12177223 */ /* 0x020fc80000000017 */
[----:B------:R-:W-:Y:S01]  /*04c0*/  FFMA R23, R22, R16, R23 ;  /* 0x0000001016177223 */ /* 0x000fe20000000017 */
[----:B--2---:R-:W-:-:S04]  /*04d0*/  FADD R20, R21, R20 ;  /* 0x0000001415147221 */ /* 0x004fc80000000000 */
[----:B------:R-:W-:Y:S01]  /*04e0*/  FFMA R20, R28, R20, R23 ;  /* 0x000000141c147223 */ /* 0x000fe20000000017 */
[----:B------:R-:W-:-:S04]  /*04f0*/  FADD R19, R19, R26 ;  /* 0x0000001a13137221 */ /* 0x000fc80000000000 */
[----:B------:R-:W-:-:S04]  /*0500*/  FFMA R19, R27, R19, R20 ;  /* 0x000000131b137223 */ /* 0x000fc80000000014 */
[----:B------:R-:W-:Y:S01]  /*0510*/  FFMA R10, R4, R24, R19 ;  /* 0x00000018040a7223 */ /* 0x000fe20000000013 */
[----:B------:R-:W-:Y:S06]  /*0520*/  @P1 BRA `(.L_x_6) ;  /* 0xfffffffc00341947 */ /* 0x000fec000383ffff */
.L_x_5:
[----:B------:R-:W-:Y:S05]  /*0530*/  @!P0 BRA `(.L_x_4) ;  /* 0x0000000400088947 */ /* 0x000fea0003800000 */
[----:B------:R-:W-:Y:S02]  /*0540*/  ISETP.GE.U32.AND P0, PT, R25, 0x4, PT ;  /* 0x000000041900780c */ /* 0x000fe40003f06070 */
[----:B------:R-:W-:-:S04]  /*0550*/  LOP3.LUT R19, R12, 0x3, RZ, 0xc0, !PT ;  /* 0x000000030c137812 */ /* 0x000fc800078ec0ff */
[----:B------:R-:W-:-:S07]  /*0560*/  ISETP.NE.AND P1, PT, R19, RZ, PT ;  /* 0x000000ff1300720c */ /* 0x000fce0003f25270 */
[----:B------:R-:W-:Y:S06]  /*0570*/  @!P0 BRA `(.L_x_7) ;  /* 0x0000000000708947 */ /* 0x000fec0003800000 */
[----:B------:R-:W0:Y:S01]  /*0580*/  LDC.64 R2, c[0x0][0x390] ;  /* 0x0000e400ff027b82 */ /* 0x000e220000000a00 */
[----:B------:R-:W-:-:S07]  /*0590*/  IADD3 R13, PT, PT, R11, R0, RZ ;  /* 0x000000000b0d7210 */ /* 0x000fce0007ffe0ff */
[----:B------:R-:W1:Y:S08]  /*05a0*/  LDC.64 R4, c[0x0][0x388] ;  /* 0x0000e200ff047b82 */ /* 0x000e700000000a00 */
[----:B------:R-:W2:Y:S01]  /*05b0*/  LDC.64 R6, c[0x0][0x398] ;  /* 0x0000e600ff067b82 */ /* 0x000ea20000000a00 */
[----:B0-----:R-:W-:-:S05]  /*05c0*/  IMAD.WIDE R2, R13, 0x4, R2 ;  /* 0x000000040d027825 */ /* 0x001fca00078e0202 */
[----:B------:R-:W3:Y:S01]  /*05d0*/  LDG.E R14, desc[UR8][R2.64] ;  /* 0x00000008020e7981 */ /* 0x000ee2000c1e1900 */
[----:B-1----:R-:W-:-:S03]  /*05e0*/  IMAD.WIDE.U32 R4, R0, 0x4, R4 ;  /* 0x0000000400047825 */ /* 0x002fc600078e0004 */
[----:B------:R-:W4:Y:S04]  /*05f0*/  LDG.E R17, desc[UR8][R2.64+0x4] ;  /* 0x0000040802117981 */ /* 0x000f28000c1e1900 */
[----:B------:R-:W3:Y:S01]  /*0600*/  LDG.E R15, desc[UR8][R4.64] ;  /* 0x00000008040f7981 */ /* 0x000ee2000c1e1900 */
[----:B--2---:R-:W-:-:S03]  /*0610*/  IMAD.WIDE R6, R13, 0x4, R6 ;  /* 0x000000040d067825 */ /* 0x004fc600078e0206 */
[----:B------:R-:W4:Y:S04]  /*0620*/  LDG.E R18, desc[UR8][R4.64+0x4] ;  /* 0x0000040804127981 */ /* 0x000f28000c1e1900 */
[----:B------:R-:W2:Y:S04]  /*0630*/  LDG.E R13, desc[UR8][R6.64] ;  /* 0x00000008060d7981 */ /* 0x000ea8000c1e1900 */
[----:B------:R-:W5:Y:S04]  /*0640*/  LDG.E R16, desc[UR8][R6.64+0x4] ;  /* 0x0000040806107981 */ /* 0x000f68000c1e1900 */
[----:B------:R-:W5:Y:S04]  /*0650*/  LDG.E R21, desc[UR8][R2.64+0x8] ;  /* 0x0000080802157981 */ /* 0x000f68000c1e1900 */
[----:B------:R-:W5:Y:S04]  /*0660*/  LDG.E R22, desc[UR8][R4.64+0x8] ;  /* 0x0000080804167981 */ /* 0x000f68000c1e1900 */
[----:B------:R-:W5:Y:S04]  /*0670*/  LDG.E R23, desc[UR8][R2.64+0xc] ;  /* 0x00000c0802177981 */ /* 0x000f68000c1e1900 */
[----:B------:R-:W5:Y:S04]  /*0680*/  LDG.E R26, desc[UR8][R4.64+0xc] ;  /* 0x00000c08041a7981 */ /* 0x000f68000c1e1900 */
[----:B------:R-:W5:Y:S04]  /*0690*/  LDG.E R20, desc[UR8][R6.64+0x8] ;  /* 0x0000080806147981 */ /* 0x000f68000c1e1900 */
[----:B------:R-:W5:Y:S01]  /*06a0*/  LDG.E R24, desc[UR8][R6.64+0xc] ;  /* 0x00000c0806187981 */ /* 0x000f62000c1e1900 */
[----:B------:R-:W-:Y:S01]  /*06b0*/  IADD3 R0, PT, PT, R0, 0x4, RZ ;  /* 0x0000000400007810 */ /* 0x000fe20007ffe0ff */
[----:B---3--:R-:W-:Y:S01]  /*06c0*/  FADD R14, R14, R15 ;  /* 0x0000000f0e0e7221 */ /* 0x008fe20000000000 */
[----:B----4-:R-:W-:-:S03]  /*06d0*/  FADD R17, R17, R18 ;  /* 0x0000001211117221 */ /* 0x010fc60000000000 */
[----:B--2---:R-:W-:-:S04]  /*06e0*/  FFMA R13, R13, R14, R10 ;  /* 0x0000000e0d0d7223 */ /* 0x004fc8000000000a */
[----:B-----5:R-:W-:Y:S01]  /*06f0*/  FFMA R13, R16, R17, R13 ;  /* 0x00000011100d7223 */ /* 0x020fe2000000000d */
[----:B------:R-:W-:Y:S01]  /*0700*/  FADD R21, R21, R22 ;  /* 0x0000001615157221 */ /* 0x000fe20000000000 */
[----:B------:R-:W-:-:S03]  /*0710*/  FADD R23, R23, R26 ;  /* 0x0000001a17177221 */ /* 0x000fc60000000000 */
[----:B------:R-:W-:-:S04]  /*0720*/  FFMA R13, R20, R21, R13 ;  /* 0x00000015140d7223 */ /* 0x000fc8000000000d */
[----:B------:R-:W-:-:S07]  /*0730*/  FFMA R10, R24, R23, R13 ;  /* 0x00000017180a7223 */ /* 0x000fce000000000d */
.L_x_7:
[----:B------:R-:W-:Y:S05]  /*0740*/  @!P1 BRA `(.L_x_4) ;  /* 0x0000000000849947 */ /* 0x000fea0003800000 */
[----:B------:R-:W-:Y:S01]  /*0750*/  ISETP.NE.AND P0, PT, R19, 0x1, PT ;  /* 0x000000011300780c */ /* 0x000fe20003f05270 */
[----:B------:R-:W0:Y:S01]  /*0760*/  LDC.64 R16, c[0x0][0x390] ;  /* 0x0000e400ff107b82 */ /* 0x000e220000000a00 */
[----:B------:R-:W-:-:S04]  /*0770*/  LOP3.LUT R12, R12, 0x1, RZ, 0xc0, !PT ;  /* 0x000000010c0c7812 */ /* 0x000fc800078ec0ff */
[----:B------:R-:W-:-:S03]  /*0780*/  ISETP.NE.U32.AND P1, PT, R12, 0x1, PT ;  /* 0x000000010c00780c */ /* 0x000fc60003f25070 */
[----:B------:R-:W1:Y:S04]  /*0790*/  LDC.64 R4, c[0x0][0x398] ;  /* 0x0000e600ff047b82 */ /* 0x000e680000000a00 */
[----:B------:R-:W-:-:S04]  /*07a0*/  @P0 IADD3 R19, PT, PT, R11, R0, RZ ;  /* 0x000000000b130210 */ /* 0x000fc80007ffe0ff */
[----:B------:R-:W2:Y:S08]  /*07b0*/  @P0 LDC.64 R14, c[0x0][0x388] ;  /* 0x0000e200ff0e0b82 */ /* 0x000eb00000000a00 */
[----:B------:R-:W3:Y:S01]  /*07c0*/  LDC.64 R12, c[0x0][0x390] ;  /* 0x0000e400ff0c7b82 */ /* 0x000ee20000000a00 */
[----:B0-----:R-:W-:-:S05]  /*07d0*/  @P0 IMAD.WIDE R16, R19, 0x4, R16 ;  /* 0x0000000413100825 */ /* 0x001fca00078e0210 */
[----:B------:R-:W4:Y:S02]  /*07e0*/  @P0 LDG.E R18, desc[UR8][R16.64] ;  /* 0x0000000810120981 */ /* 0x000f24000c1e1900 */
[----:B------:R-:W0:Y:S01]  /*07f0*/  @!P1 LDC.64 R6, c[0x0][0x388] ;  /* 0x0000e200ff069b82 */ /* 0x000e220000000a00 */
[----:B-1----:R-:W-:Y:S02]  /*0800*/  @P0 IMAD.WIDE R4, R19, 0x4, R4 ;  /* 0x0000000413040825 */ /* 0x002fe400078e0204 */
[----:B------:R-:W5:Y:S04]  /*0810*/  @P0 LDG.E R19, desc[UR8][R16.64+0x4] ;  /* 0x0000040810130981 */ /* 0x000f68000c1e1900 */
[----:B------:R-:W4:Y:S01]  /*0820*/  @P0 LDG.E R23, desc[UR8][R4.64] ;  /* 0x0000000804170981 */ /* 0x000f22000c1e1900 */
[----:B------:R-:W1:Y:S01]  /*0830*/  LDC.64 R2, c[0x0][0x398] ;  /* 0x0000e600ff027b82 */ /* 0x000e620000000a00 */
[C---:B--2---:R-:W-:Y:S01]  /*0840*/  @P0 IMAD.WIDE.U32 R14, R0.reuse, 0x4, R14 ;  /* 0x00000004000e0825 */ /* 0x044fe200078e000e */
[----:B------:R-:W-:-:S04]  /*0850*/  @P0 IADD3 R0, PT, PT, R0, 0x2, RZ ;  /* 0x0000000200000810 */ /* 0x000fc80007ffe0ff */
[----:B------:R-:W-:Y:S01]  /*0860*/  @!P1 IADD3 R21, PT, PT, R11, R0, RZ ;  /* 0x000000000b159210 */ /* 0x000fe20007ffe0ff */
[----:B------:R-:W5:Y:S04]  /*0870*/  @P0 LDG.E R20, desc[UR8][R14.64+0x4] ;  /* 0x000004080e140981 */ /* 0x000f68000c1e1900 */
[----:B------:R-:W4:Y:S01]  /*0880*/  @P0 LDG.E R11, desc[UR8][R14.64] ;  /* 0x000000080e0b0981 */ /* 0x000f22000c1e1900 */
[----:B---3--:R-:W-:-:S04]  /*0890*/  @!P1 IMAD.WIDE R12, R21, 0x4, R12 ;  /* 0x00000004150c9825 */ /* 0x008fc800078e020c */
[----:B0-----:R-:W-:Y:S02]  /*08a0*/  @!P1 IMAD.WIDE.U32 R6, R0, 0x4, R6 ;  /* 0x0000000400069825 */ /* 0x001fe400078e0006 */
[----:B------:R-:W2:Y:S04]  /*08b0*/  @P0 LDG.E R0, desc[UR8][R4.64+0x4] ;  /* 0x0000040804000981 */ /* 0x000ea8000c1e1900 */
[----:B------:R-:W3:Y:S01]  /*08c0*/  @!P1 LDG.E R12, desc[UR8][R12.64] ;  /* 0x000000080c0c9981 */ /* 0x000ee2000c1e1900 */
[----:B-1----:R-:W-:-:S03]  /*08d0*/  @!P1 IMAD.WIDE R2, R21, 0x4, R2 ;  /* 0x0000000415029825 */ /* 0x002fc600078e0202 */
[----:B------:R-:W3:Y:S04]  /*08e0*/  @!P1 LDG.E R7, desc[UR8][R6.64] ;  /* 0x0000000806079981 */ /* 0x000ee8000c1e1900 */
[----:B------:R-:W3:Y:S01]  /*08f0*/  @!P1 LDG.E R3, desc[UR8][R2.64] ;  /* 0x0000000802039981 */ /* 0x000ee2000c1e1900 */
[----:B-----5:R-:W-:Y:S01]  /*0900*/  @P0 FADD R19, R19, R20 ;  /* 0x0000001413130221 */ /* 0x020fe20000000000 */
[----:B----4-:R-:W-:-:S04]  /*0910*/  @P0 FADD R11, R18, R11 ;  /* 0x0000000b120b0221 */ /* 0x010fc80000000000 */
[----:B------:R-:W-:-:S04]  /*0920*/  @P0 FFMA R11, R23, R11, R10 ;  /* 0x0000000b170b0223 */ /* 0x000fc8000000000a */
[----:B--2---:R-:W-:Y:S01]  /*0930*/  @P0 FFMA R10, R0, R19, R11 ;  /* 0x00000013000a0223 */ /* 0x004fe2000000000b */
[----:B---3--:R-:W-:-:S04]  /*0940*/  @!P1 FADD R0, R12, R7 ;  /* 0x000000070c009221 */ /* 0x008fc80000000000 */
[----:B------:R-:W-:-:S07]  /*0950*/  @!P1 FFMA R10, R3, R0, R10 ;  /* 0x00000000030a9223 */ /* 0x000fce000000000a */
.L_x_4:
[----:B------:R-:W0:Y:S01]  /*0960*/  S2UR UR5, SR_CgaCtaId ;  /* 0x00000000000579c3 */ /* 0x000e220000008800 */
[----:B------:R-:W-:Y:S01]  /*0970*/  UMOV UR4, 0x400 ;  /* 0x0000040000047882 */ /* 0x000fe20000000000 */
[----:B------:R-:W-:Y:S02]  /*0980*/  ISETP.GE.U32.AND P1, PT, R9, 0x2, PT ;  /* 0x000000020900780c */ /* 0x000fe40003f26070 */
[----:B------:R-:W-:Y:S01]  /*0990*/  ISETP.NE.AND P0, PT, R8, RZ, PT ;  /* 0x000000ff0800720c */ /* 0x000fe20003f05270 */
[----:B0-----:R-:W-:-:S06]  /*09a0*/  ULEA UR4, UR5, UR4, 0x18 ;  /* 0x0000000405047291 */ /* 0x001fcc000f8ec0ff */
[----:B------:R-:W-:-:S05]  /*09b0*/  LEA R3, R8, UR4, 0x2 ;  /* 0x0000000408037c11 */ /* 0x000fca000f8e10ff */
[----:B------:R0:W-:Y:S01]  /*09c0*/  STS [R3], R10 ;  /* 0x0000000a03007388 */ /* 0x0001e20000000800 */
[----:B------:R-:W-:Y:S06]  /*09d0*/  BAR.SYNC.DEFER_BLOCKING 0x0 ;  /* 0x0000000000007b1d */ /* 0x000fec0000010000 */
[----:B------:R-:W-:Y:S05]  /*09e0*/  @!P1 BRA `(.L_x_8) ;  /* 0x00000000002c9947 */ /* 0x000fea0003800000 */
.L_x_9:
[----:B------:R-:W-:Y:S01]  /*09f0*/  BAR.SYNC.DEFER_BLOCKING 0x0 ;  /* 0x0000000000007b1d */ /* 0x000fe20000010000 */
[----:B------:R-:W-:-:S04]  /*0a00*/  SHF.R.U32.HI R4, RZ, 0x1, R9 ;  /* 0x00000001ff047819 */ /* 0x000fc80000011609 */
[----:B------:R-:W-:-:S13]  /*0a10*/  ISETP.GE.U32.AND P1, PT, R8, R4, PT ;  /* 0x000000040800720c */ /* 0x000fda0003f26070 */
[----:B------:R-:W-:Y:S01]  /*0a20*/  @!P1 LEA R2, R4, R3, 0x2 ;  /* 0x0000000304029211 */ /* 0x000fe200078e10ff */
[----:B------:R-:W-:Y:S04]  /*0a30*/  @!P1 LDS R0, [R3] ;  /* 0x0000000003009984 */ /* 0x000fe80000000800 */
[----:B------:R-:W1:Y:S02]  /*0a40*/  @!P1 LDS R5, [R2] ;  /* 0x0000000002059984 */ /* 0x000e640000000800 */
[----:B-1----:R-:W-:-:S05]  /*0a50*/  @!P1 FMNMX R0, R0, R5, !PT ;  /* 0x0000000500009209 */ /* 0x002fca0007800000 */
[----:B------:R1:W-:Y:S01]  /*0a60*/  @!P1 STS [R3], R0 ;  /* 0x0000000003009388 */ /* 0x0003e20000000800 */
[----:B------:R-:W-:Y:S02]  /*0a70*/  ISETP.GT.U32.AND P1, PT, R9, 0x3, PT ;  /* 0x000000030900780c */ /* 0x000fe40003f24070 */
[----:B------:R-:W-:-:S11]  /*0a80*/  MOV R9, R4 ;  /* 0x0000000400097202 */ /* 0x000fd60000000f00 */
[----:B-1----:R-:W-:Y:S05]  /*0a90*/  @P1 BRA `(.L_x_9) ;  /* 0xfffffffc00d41947 */ /* 0x002fea000383ffff */
.L_x_8:
[----:B------:R-:W-:Y:S05]  /*0aa0*/  @P0 EXIT ;  /* 0x000000000000094d */ /* 0x000fea0003800000 */
[----:B------:R-:W1:Y:S01]  /*0ab0*/  S2UR UR5, SR_CgaCtaId ;  /* 0x00000000000579c3 */ /* 0x000e620000008800 */
[----:B------:R-:W-:-:S07]  /*0ac0*/  UMOV UR4, 0x400 ;  /* 0x0000040000047882 */ /* 0x000fce0000000000 */
[----:B------:R-:W2:Y:S08]  /*0ad0*/  LDC R7, c[0x0][0x370] ;  /* 0x0000dc00ff077b82 */ /* 0x000eb00000000800 */
[----:B------:R-:W2:Y:S01]  /*0ae0*/  LDC R0, c[0x0][0x3a0] ;  /* 0x0000e800ff007b82 */ /* 0x000ea20000000800 */
[----:B-1----:R-:W-:-:S07]  /*0af0*/  ULEA UR4, UR5, UR4, 0x18 ;  /* 0x0000000405047291 */ /* 0x002fce000f8ec0ff */
[----:B0-----:R-:W0:Y:S02]  /*0b00*/  LDC.64 R2, c[0x0][0x380] ;  /* 0x0000e000ff027b82 */ /* 0x001e240000000a00 */
[----:B------:R-:W1:Y:S01]  /*0b10*/  LDS R5, [UR4] ;  /* 0x00000004ff057984 */ /* 0x000e620008000800 */
[----:B--2---:R-:W-:-:S04]  /*0b20*/  IMAD R7, R7, R0, UR10 ;  /* 0x0000000a07077e24 */ /* 0x004fc8000f8e0200 */
[----:B0-----:R-:W-:-:S05]  /*0b30*/  IMAD.WIDE.U32 R2, R7, 0x4, R2 ;  /* 0x0000000407027825 */ /* 0x001fca00078e0002 */
[----:B-1----:R-:W-:Y:S01]  /*0b40*/  STG.E desc[UR8][R2.64], R5 ;  /* 0x0000000502007986 */ /* 0x002fe2000c101908 */
[----:B------:R-:W-:Y:S05]  /*0b50*/  EXIT ;  /* 0x000000000000794d */ /* 0x000fea0003800000 */
.L_x_10:
        /* <DEDUP_REMOVED lines=10> */
.L_x_12:


//--------------------- .nv.shared.reserved.0     --------------------------
	.section	.nv.shared.reserved.0,"aw",@nobits
	.weak		__nv_reservedSMEM_offset_0_alias
	.size		__nv_reservedSMEM_offset_0_alias, 0, 64
	.other		__nv_reservedSMEM_offset_0_alias,@"STO_CUDA_RESERVED_SHARED STV_DEFAULT"
__nv_reservedSMEM_offset_0_alias:
	.zero		0
	.zero		64


//--------------------- .nv.shared._Z6MaxSumPfS_S_S_iii --------------------------
	.section	.nv.shared._Z6MaxSumPfS_S_S_iii,"aw",@nobits
	.sectionflags	@""
	.align	4
.nv.shared._Z6MaxSumPfS_S_S_iii:
	.zero		1280


//--------------------- .nv.constant0._Z11SecondReducPfS_ --------------------------
	.section	.nv.constant0._Z11SecondReducPfS_,"a",@progbits
	.sectionflags	@""
	.align	4
.nv.constant0._Z11SecondReducPfS_:
	.zero		912


//--------------------- .nv.constant0._Z6MaxSumPfS_S_S_iii --------------------------
	.section	.nv.constant0._Z6MaxSumPfS_S_S_iii,"a",@progbits
	.sectionflags	@""
	.align	4
.nv.constant0._Z6MaxSumPfS_S_S_iii:
	.zero		940


//--------------------- SYMBOLS --------------------------

	.type		.nv.reservedSmem.offset0,@object
	.size		.nv.reservedSmem.offset0,0x4
	.type		.nv.reservedSmem.cap,@object
	.size		.nv.reservedSmem.cap,0x4
